//
// Generated by NVIDIA NVVM Compiler
//
// Compiler Build ID: CL-36424714
// Cuda compilation tools, release 13.0, V13.0.88
// Based on NVVM 20.0.0
//

.version 9.0
.target sm_100
.address_size 64

	// .globl	test

.visible .entry test(
	.param .u32 test_param_0,
	.param .u64 .ptr .align 1 test_param_1,
	.param .u64 .ptr .align 1 test_param_2,
	.param .u64 .ptr .align 1 test_param_3
)
{
	.reg .pred 	%p<2>;
	.reg .b32 	%r<8>;
	.reg .b32 	%f<17>;
	.reg .b64 	%rd<11>;

	ld.param.u32 	%r2, [test_param_0];
	ld.param.u64 	%rd1, [test_param_1];
	ld.param.u64 	%rd2, [test_param_2];
	ld.param.u64 	%rd3, [test_param_3];
	mov.u32 	%r3, %ctaid.x;
	mov.u32 	%r4, %ntid.x;
	mov.u32 	%r5, %tid.x;
	mad.lo.s32 	%r1, %r3, %r4, %r5;
	setp.ge.s32 	%p1, %r1, %r2;
	@%p1 bra 	$L__BB0_2;
	cvta.to.global.u64 	%rd4, %rd1;
	cvta.to.global.u64 	%rd5, %rd2;
	cvta.to.global.u64 	%rd6, %rd3;
	mul.wide.s32 	%rd7, %r1, 4;
	add.s64 	%rd8, %rd4, %rd7;
	ld.global.f32 	%f1, [%rd8];
	neg.f32 	%f2, %f1;
	add.s64 	%rd9, %rd5, %rd7;
	ld.global.f32 	%f3, [%rd9];
	mul.f32 	%f4, %f3, %f2;
	fma.rn.f32 	%f5, %f4, 0f3BBB989D, 0f3F000000;
	cvt.sat.f32.f32 	%f6, %f5;
	mov.f32 	%f7, 0f4B400001;
	mov.f32 	%f8, 0f437C0000;
	fma.rm.f32 	%f9, %f6, %f8, %f7;
	add.f32 	%f10, %f9, 0fCB40007F;
	neg.f32 	%f11, %f10;
	fma.rn.f32 	%f12, %f4, 0f3FB8AA3B, %f11;
	fma.rn.f32 	%f13, %f4, 0f32A57060, %f12;
	mov.b32 	%r6, %f9;
	shl.b32 	%r7, %r6, 23;
	mov.b32 	%f14, %r7;
	ex2.approx.ftz.f32 	%f15, %f13;
	mul.f32 	%f16, %f15, %f14;
	add.s64 	%rd10, %rd6, %rd7;
	st.global.f32 	[%rd10], %f16;
$L__BB0_2:
	ret;

}


// ===== COMPILED SASS (sm_100) =====

	.target	sm_100

	.elftype	@"ET_EXEC"


//--------------------- .note.nv.tkinfo           --------------------------
	.section	.note.nv.tkinfo,"",@"SHT_NOTE"
	.sectionflags	@"SHF_NOTE_NV_TKINFO"
	.tkinfo
        /*0018*/ 	.word	0x00000002
        /*0030*/ 	.string	""
        /*0030*/ 	.string	"ptxas"
        /*0030*/ 	.string	"Cuda compilation tools, release 13.0, V13.0.88"
        /*0030*/ 	.string	"Build cuda_13.0.r13.0/compiler.36424714_0"
        /*0030*/ 	.string	"-arch sm_100 -m 64 "



//--------------------- .note.nv.cuinfo           --------------------------
	.section	.note.nv.cuinfo,"",@"SHT_NOTE"
	.sectionflags	@"SHF_NOTE_NV_CUINFO"
        /*0018*/ 	.short	0x0002
        /*001a*/ 	.short	0x0064
        /*001c*/ 	.short	0x0082
	.zero		2


//--------------------- .nv.info                  --------------------------
	.section	.nv.info,"",@"SHT_CUDA_INFO"
	.align	4


	//----- nvinfo : EIATTR_REGCOUNT
	.align		4
        /*0000*/ 	.byte	0x04, 0x2f
        /*0002*/ 	.short	(.L_1 - .L_0)
	.align		4
.L_0:
        /*0004*/ 	.word	index@(test)
        /*0008*/ 	.word	0x0000000e


	//----- nvinfo : EIATTR_FRAME_SIZE
	.align		4
.L_1:
        /*000c*/ 	.byte	0x04, 0x11
        /*000e*/ 	.short	(.L_3 - .L_2)
	.align		4
.L_2:
        /*0010*/ 	.word	index@(test)
        /*0014*/ 	.word	0x00000000


	//----- nvinfo : EIATTR_MIN_STACK_SIZE
	.align		4
.L_3:
        /*0018*/ 	.byte	0x04, 0x12
        /*001a*/ 	.short	(.L_5 - .L_4)
	.align		4
.L_4:
        /*001c*/ 	.word	index@(test)
        /*0020*/ 	.word	0x00000000
.L_5:


//--------------------- .nv.compat                --------------------------
	.section	.nv.compat,"",@"SHT_CUDA_COMPAT_INFO"
	.align	4
        /*0000*/ 	.byte	0x02, 0x09, 0x00, 0x00, 0x02, 0x02, 0x01, 0x00, 0x02, 0x05, 0x05, 0x00, 0x03, 0x07, 0x01, 0x01
        /*0010*/ 	.byte	0x02, 0x03, 0x00, 0x00, 0x02, 0x06, 0x01, 0x00, 0x04, 0x0b, 0x08, 0x00, 0x09, 0x00, 0x00, 0x00
        /*0020*/ 	.byte	0x00, 0x00, 0x00, 0x00


//--------------------- .nv.info.test             --------------------------
	.section	.nv.info.test,"",@"SHT_CUDA_INFO"
	.sectionflags	@""
	.align	4


	//----- nvinfo : EIATTR_CUDA_API_VERSION
	.align		4
        /*0000*/ 	.byte	0x04, 0x37
        /*0002*/ 	.short	(.L_7 - .L_6)
.L_6:
        /*0004*/ 	.word	0x00000082


	//----- nvinfo : EIATTR_KPARAM_INFO
	.align		4
.L_7:
        /*0008*/ 	.byte	0x04, 0x17
        /*000a*/ 	.short	(.L_9 - .L_8)
.L_8:
        /*000c*/ 	.word	0x00000000
        /*0010*/ 	.short	0x0003
        /*0012*/ 	.short	0x0018
        /*0014*/ 	.byte	0x00, 0xf5, 0x21, 0x00


	//----- nvinfo : EIATTR_KPARAM_INFO
	.align		4
.L_9:
        /*0018*/ 	.byte	0x04, 0x17
        /*001a*/ 	.short	(.L_11 - .L_10)
.L_10:
        /*001c*/ 	.word	0x00000000
        /*0020*/ 	.short	0x0002
        /*0022*/ 	.short	0x0010
        /*0024*/ 	.byte	0x00, 0xf5, 0x21, 0x00


	//----- nvinfo : EIATTR_KPARAM_INFO
	.align		4
.L_11:
        /*0028*/ 	.byte	0x04, 0x17
        /*002a*/ 	.short	(.L_13 - .L_12)
.L_12:
        /*002c*/ 	.word	0x00000000
        /*0030*/ 	.short	0x0001
        /*0032*/ 	.short	0x0008
        /*0034*/ 	.byte	0x00, 0xf5, 0x21, 0x00


	//----- nvinfo : EIATTR_KPARAM_INFO
	.align		4
.L_13:
        /*0038*/ 	.byte	0x04, 0x17
        /*003a*/ 	.short	(.L_15 - .L_14)
.L_14:
        /*003c*/ 	.word	0x00000000
        /*0040*/ 	.short	0x0000
        /*0042*/ 	.short	0x0000
        /*0044*/ 	.byte	0x00, 0xf0, 0x11, 0x00


	//----- nvinfo : EIATTR_SPARSE_MMA_MASK
	.align		4
.L_15:
        /*0048*/ 	.byte	0x03, 0x50
        /*004a*/ 	.short	0x0000


	//----- nvinfo : EIATTR_MAXREG_COUNT
	.align		4
        /*004c*/ 	.byte	0x03, 0x1b
        /*004e*/ 	.short	0x00ff


	//----- nvinfo : EIATTR_MERCURY_ISA_VERSION
	.align		4
        /*0050*/ 	.byte	0x03, 0x5f
        /*0052*/ 	.short	0x0101


	//----- nvinfo : EIATTR_VRC_CTA_INIT_COUNT
	.align		4
        /*0054*/ 	.byte	0x02, 0x4a
	.zero		1
	.zero		1


	//----- nvinfo : EIATTR_EXIT_INSTR_OFFSETS
	.align		4
        /*0058*/ 	.byte	0x04, 0x1c
        /*005a*/ 	.short	(.L_17 - .L_16)


	//   ....[0]....
.L_16:
        /*005c*/ 	.word	0x00000070


	//   ....[1]....
        /*0060*/ 	.word	0x000001d0


	//----- nvinfo : EIATTR_CBANK_PARAM_SIZE
	.align		4
.L_17:
        /*0064*/ 	.byte	0x03, 0x19
        /*0066*/ 	.short	0x0020


	//----- nvinfo : EIATTR_PARAM_CBANK
	.align		4
        /*0068*/ 	.byte	0x04, 0x0a
        /*006a*/ 	.short	(.L_19 - .L_18)
	.align		4
.L_18:
        /*006c*/ 	.word	index@(.nv.constant0.test)
        /*0070*/ 	.short	0x0380
        /*0072*/ 	.short	0x0020


	//----- nvinfo : EIATTR_SW_WAR
	.align		4
.L_19:
        /*0074*/ 	.byte	0x04, 0x36
        /*0076*/ 	.short	(.L_21 - .L_20)
.L_20:
        /*0078*/ 	.word	0x00000008
.L_21:


//--------------------- .nv.callgraph             --------------------------
	.section	.nv.callgraph,"",@"SHT_CUDA_CALLGRAPH"
	.align	4
	.sectionentsize	8
	.align		4
        /*0000*/ 	.word	0x00000000
	.align		4
        /*0004*/ 	.word	0xffffffff
	.align		4
        /*0008*/ 	.word	0x00000000
	.align		4
        /*000c*/ 	.word	0xfffffffe
	.align		4
        /*0010*/ 	.word	0x00000000
	.align		4
        /*0014*/ 	.word	0xfffffffd
	.align		4
        /*0018*/ 	.word	0x00000000
	.align		4
        /*001c*/ 	.word	0xfffffffc


//--------------------- .text.test                --------------------------
	.section	.text.test,"ax",@progbits
	.align	128
        .global         test
        .type           test,@function
        .size           test,(.L_x_1 - test)
        .other          test,@"STO_CUDA_ENTRY STV_DEFAULT"
test:
.text.test:
[----:B------:R-:W-:Y:S01]  /*0000*/  LDC R1, c[0x0][0x37c] ;  /* 0x0000df00ff017b82 */ /* 0x000fe20000000800 */
[----:B------:R-:W0:Y:S07]  /*0010*/  S2R R0, SR_TID.X ;  /* 0x0000000000007919 */ /* 0x000e2e0000002100 */
[----:B------:R-:W0:Y:S01]  /*0020*/  S2UR UR4, SR_CTAID.X ;  /* 0x00000000000479c3 */ /* 0x000e220000002500 */
[----:B------:R-:W1:Y:S07]  /*0030*/  LDCU UR5, c[0x0][0x380] ;  /* 0x00007000ff0577ac */ /* 0x000e6e0008000800 */
[----:B------:R-:W0:Y:S02]  /*0040*/  LDC R9, c[0x0][0x360] ;  /* 0x0000d800ff097b82 */ /* 0x000e240000000800 */
[----:B0-----:R-:W-:-:S05]  /*0050*/  IMAD R9, R9, UR4, R0 ;  /* 0x0000000409097c24 */ /* 0x001fca000f8e0200 */
[----:B-1----:R-:W-:-:S13]  /*0060*/  ISETP.GE.AND P0, PT, R9, UR5, PT ;  /* 0x0000000509007c0c */ /* 0x002fda000bf06270 */
[----:B------:R-:W-:Y:S05]  /*0070*/  @P0 EXIT ;  /* 0x000000000000094d */ /* 0x000fea0003800000 */
[----:B------:R-:W0:Y:S01]  /*0080*/  LDC.64 R2, c[0x0][0x388] ;  /* 0x0000e200ff027b82 */ /* 0x000e220000000a00 */
[----:B------:R-:W1:Y:S07]  /*0090*/  LDCU.64 UR4, c[0x0][0x358] ;  /* 0x00006b00ff0477ac */ /* 0x000e6e0008000a00 */
[----:B------:R-:W2:Y:S01]  /*00a0*/  LDC.64 R4, c[0x0][0x390] ;  /* 0x0000e400ff047b82 */ /* 0x000ea20000000a00 */
[----:B0-----:R-:W-:-:S06]  /*00b0*/  IMAD.WIDE R2, R9, 0x4, R2 ;  /* 0x0000000409027825 */ /* 0x001fcc00078e0202 */
[----:B-1----:R-:W3:Y:S01]  /*00c0*/  LDG.E R2, desc[UR4][R2.64] ;  /* 0x0000000402027981 */ /* 0x002ee2000c1e1900 */
[----:B--2---:R-:W-:-:S06]  /*00d0*/  IMAD.WIDE R4, R9, 0x4, R4 ;  /* 0x0000000409047825 */ /* 0x004fcc00078e0204 */
[----:B------:R-:W3:Y:S01]  /*00e0*/  LDG.E R5, desc[UR4][R4.64] ;  /* 0x0000000404057981 */ /* 0x000ee2000c1e1900 */
[----:B------:R-:W-:Y:S01]  /*00f0*/  HFMA2 R7, -RZ, RZ, 0.96630859375, -0.0022525787353515625 ;  /* 0x3bbb989dff077431 */ /* 0x000fe200000001ff */
[----:B------:R-:W-:Y:S01]  /*0100*/  MOV R11, 0x437c0000 ;  /* 0x437c0000000b7802 */ /* 0x000fe20000000f00 */
[----:B---3--:R-:W-:-:S04]  /*0110*/  FMUL R0, R2, -R5 ;  /* 0x8000000502007220 */ /* 0x008fc80000400000 */
[----:B------:R-:W-:-:S04]  /*0120*/  FFMA.SAT R6, R0, R7, 0.5 ;  /* 0x3f00000000067423 */ /* 0x000fc80000002007 */
[----:B------:R-:W-:Y:S02]  /*0130*/  FFMA.RM R8, R6, R11, 12582913 ;  /* 0x4b40000106087423 */ /* 0x000fe4000000400b */
[----:B------:R-:W0:Y:S02]  /*0140*/  LDC.64 R6, c[0x0][0x398] ;  /* 0x0000e600ff067b82 */ /* 0x000e240000000a00 */
[----:B------:R-:W-:-:S04]  /*0150*/  FADD R11, R8, -12583039 ;  /* 0xcb40007f080b7421 */ /* 0x000fc80000000000 */
[----:B------:R-:W-:-:S04]  /*0160*/  FFMA R11, R0, 1.4426950216293334961, -R11 ;  /* 0x3fb8aa3b000b7823 */ /* 0x000fc8000000080b */
[----:B------:R-:W-:-:S06]  /*0170*/  FFMA R11, R0, 1.925963033500011079e-08, R11 ;  /* 0x32a57060000b7823 */ /* 0x000fcc000000000b */
[----:B------:R-:W1:Y:S01]  /*0180*/  MUFU.EX2 R11, R11 ;  /* 0x0000000b000b7308 */ /* 0x000e620000000800 */
[----:B------:R-:W-:Y:S01]  /*0190*/  SHF.L.U32 R8, R8, 0x17, RZ ;  /* 0x0000001708087819 */ /* 0x000fe200000006ff */
[----:B0-----:R-:W-:-:S04]  /*01a0*/  IMAD.WIDE R2, R9, 0x4, R6 ;  /* 0x0000000409027825 */ /* 0x001fc800078e0206 */
[----:B-1----:R-:W-:-:S05]  /*01b0*/  FMUL R5, R8, R11 ;  /* 0x0000000b08057220 */ /* 0x002fca0000400000 */
[----:B------:R-:W-:Y:S01]  /*01c0*/  STG.E desc[UR4][R2.64], R5 ;  /* 0x0000000502007986 */ /* 0x000fe2000c101904 */
[----:B------:R-:W-:Y:S05]  /*01d0*/  EXIT ;  /* 0x000000000000794d */ /* 0x000fea0003800000 */
.L_x_0:
[----:B------:R-:W-:-:S00]  /*01e0*/  BRA `(.L_x_0) ;  /* 0xfffffffc00fc7947 */ /* 0x000fc0000383ffff */
[----:B------:R-:W-:-:S00]  /*01f0*/  NOP ;  /* 0x0000000000007918 */ /* 0x000fc00000000000 */
        /* <DEDUP_REMOVED lines=8> */
.L_x_1:


//--------------------- .nv.shared.reserved.0     --------------------------
	.section	.nv.shared.reserved.0,"aw",@nobits
	.weak		__nv_reservedSMEM_offset_0_alias
	.size		__nv_reservedSMEM_offset_0_alias, 0, 64
	.other		__nv_reservedSMEM_offset_0_alias,@"STO_CUDA_RESERVED_SHARED STV_DEFAULT"
__nv_reservedSMEM_offset_0_alias:
	.zero		0
	.zero		64


//--------------------- .nv.constant0.test        --------------------------
	.section	.nv.constant0.test,"a",@progbits
	.sectionflags	@""
	.align	4
.nv.constant0.test:
	.zero		928


//--------------------- SYMBOLS --------------------------

	.type		.nv.reservedSmem.offset0,@object
	.size		.nv.reservedSmem.offset0,0x4
